//
// Generated by NVIDIA NVVM Compiler
//
// Compiler Build ID: CL-36424714
// Cuda compilation tools, release 13.0, V13.0.88
// Based on NVVM 20.0.0
//

.version 9.0
.target sm_100
.address_size 64

	// .globl	_Z15mulMatrixDevicePiS_S_i
// _ZZ15mulMatrixDevicePiS_S_iE2As has been demoted
// _ZZ15mulMatrixDevicePiS_S_iE2Bs has been demoted

.visible .entry _Z15mulMatrixDevicePiS_S_i(
	.param .u64 .ptr .align 1 _Z15mulMatrixDevicePiS_S_i_param_0,
	.param .u64 .ptr .align 1 _Z15mulMatrixDevicePiS_S_i_param_1,
	.param .u64 .ptr .align 1 _Z15mulMatrixDevicePiS_S_i_param_2,
	.param .u32 _Z15mulMatrixDevicePiS_S_i_param_3
)
{
	.reg .pred 	%p<3>;
	.reg .b32 	%r<139>;
	.reg .b64 	%rd<13>;
	// demoted variable
	.shared .align 4 .b8 _ZZ15mulMatrixDevicePiS_S_iE2As[4096];
	// demoted variable
	.shared .align 4 .b8 _ZZ15mulMatrixDevicePiS_S_iE2Bs[4096];
	ld.param.u64 	%rd3, [_Z15mulMatrixDevicePiS_S_i_param_0];
	ld.param.u64 	%rd4, [_Z15mulMatrixDevicePiS_S_i_param_1];
	ld.param.u64 	%rd5, [_Z15mulMatrixDevicePiS_S_i_param_2];
	ld.param.u32 	%r23, [_Z15mulMatrixDevicePiS_S_i_param_3];
	mov.u32 	%r25, %ctaid.x;
	mov.u32 	%r1, %ctaid.y;
	mov.u32 	%r2, %tid.x;
	mov.u32 	%r3, %tid.y;
	shl.b32 	%r4, %r23, 5;
	mul.lo.s32 	%r5, %r4, %r1;
	shl.b32 	%r6, %r25, 5;
	setp.lt.s32 	%p1, %r23, 1;
	mov.b32 	%r138, 0;
	@%p1 bra 	$L__BB0_3;
	shl.b32 	%r27, %r3, 7;
	mov.u32 	%r28, _ZZ15mulMatrixDevicePiS_S_iE2As;
	add.s32 	%r7, %r28, %r27;
	shl.b32 	%r29, %r2, 2;
	add.s32 	%r8, %r7, %r29;
	mov.u32 	%r30, _ZZ15mulMatrixDevicePiS_S_iE2Bs;
	add.s32 	%r10, %r30, %r29;
	add.s32 	%r9, %r10, %r27;
	mad.lo.s32 	%r31, %r23, %r3, %r2;
	add.s32 	%r135, %r31, %r6;
	shl.b32 	%r32, %r1, 5;
	add.s32 	%r33, %r3, %r32;
	mad.lo.s32 	%r134, %r23, %r33, %r2;
	add.s32 	%r13, %r5, %r23;
	cvta.to.global.u64 	%rd1, %rd4;
	cvta.to.global.u64 	%rd2, %rd5;
	mov.b32 	%r138, 0;
	mov.u32 	%r136, %r5;
$L__BB0_2:
	mul.wide.s32 	%rd6, %r135, 4;
	add.s64 	%rd7, %rd2, %rd6;
	mul.wide.s32 	%rd8, %r134, 4;
	add.s64 	%rd9, %rd1, %rd8;
	ld.global.u32 	%r34, [%rd9];
	st.shared.u32 	[%r8], %r34;
	ld.global.u32 	%r35, [%rd7];
	st.shared.u32 	[%r9], %r35;
	bar.sync 	0;
	ld.shared.u32 	%r36, [%r7];
	ld.shared.u32 	%r37, [%r10];
	mad.lo.s32 	%r38, %r37, %r36, %r138;
	ld.shared.u32 	%r39, [%r7+4];
	ld.shared.u32 	%r40, [%r10+128];
	mad.lo.s32 	%r41, %r40, %r39, %r38;
	ld.shared.u32 	%r42, [%r7+8];
	ld.shared.u32 	%r43, [%r10+256];
	mad.lo.s32 	%r44, %r43, %r42, %r41;
	ld.shared.u32 	%r45, [%r7+12];
	ld.shared.u32 	%r46, [%r10+384];
	mad.lo.s32 	%r47, %r46, %r45, %r44;
	ld.shared.u32 	%r48, [%r7+16];
	ld.shared.u32 	%r49, [%r10+512];
	mad.lo.s32 	%r50, %r49, %r48, %r47;
	ld.shared.u32 	%r51, [%r7+20];
	ld.shared.u32 	%r52, [%r10+640];
	mad.lo.s32 	%r53, %r52, %r51, %r50;
	ld.shared.u32 	%r54, [%r7+24];
	ld.shared.u32 	%r55, [%r10+768];
	mad.lo.s32 	%r56, %r55, %r54, %r53;
	ld.shared.u32 	%r57, [%r7+28];
	ld.shared.u32 	%r58, [%r10+896];
	mad.lo.s32 	%r59, %r58, %r57, %r56;
	ld.shared.u32 	%r60, [%r7+32];
	ld.shared.u32 	%r61, [%r10+1024];
	mad.lo.s32 	%r62, %r61, %r60, %r59;
	ld.shared.u32 	%r63, [%r7+36];
	ld.shared.u32 	%r64, [%r10+1152];
	mad.lo.s32 	%r65, %r64, %r63, %r62;
	ld.shared.u32 	%r66, [%r7+40];
	ld.shared.u32 	%r67, [%r10+1280];
	mad.lo.s32 	%r68, %r67, %r66, %r65;
	ld.shared.u32 	%r69, [%r7+44];
	ld.shared.u32 	%r70, [%r10+1408];
	mad.lo.s32 	%r71, %r70, %r69, %r68;
	ld.shared.u32 	%r72, [%r7+48];
	ld.shared.u32 	%r73, [%r10+1536];
	mad.lo.s32 	%r74, %r73, %r72, %r71;
	ld.shared.u32 	%r75, [%r7+52];
	ld.shared.u32 	%r76, [%r10+1664];
	mad.lo.s32 	%r77, %r76, %r75, %r74;
	ld.shared.u32 	%r78, [%r7+56];
	ld.shared.u32 	%r79, [%r10+1792];
	mad.lo.s32 	%r80, %r79, %r78, %r77;
	ld.shared.u32 	%r81, [%r7+60];
	ld.shared.u32 	%r82, [%r10+1920];
	mad.lo.s32 	%r83, %r82, %r81, %r80;
	ld.shared.u32 	%r84, [%r7+64];
	ld.shared.u32 	%r85, [%r10+2048];
	mad.lo.s32 	%r86, %r85, %r84, %r83;
	ld.shared.u32 	%r87, [%r7+68];
	ld.shared.u32 	%r88, [%r10+2176];
	mad.lo.s32 	%r89, %r88, %r87, %r86;
	ld.shared.u32 	%r90, [%r7+72];
	ld.shared.u32 	%r91, [%r10+2304];
	mad.lo.s32 	%r92, %r91, %r90, %r89;
	ld.shared.u32 	%r93, [%r7+76];
	ld.shared.u32 	%r94, [%r10+2432];
	mad.lo.s32 	%r95, %r94, %r93, %r92;
	ld.shared.u32 	%r96, [%r7+80];
	ld.shared.u32 	%r97, [%r10+2560];
	mad.lo.s32 	%r98, %r97, %r96, %r95;
	ld.shared.u32 	%r99, [%r7+84];
	ld.shared.u32 	%r100, [%r10+2688];
	mad.lo.s32 	%r101, %r100, %r99, %r98;
	ld.shared.u32 	%r102, [%r7+88];
	ld.shared.u32 	%r103, [%r10+2816];
	mad.lo.s32 	%r104, %r103, %r102, %r101;
	ld.shared.u32 	%r105, [%r7+92];
	ld.shared.u32 	%r106, [%r10+2944];
	mad.lo.s32 	%r107, %r106, %r105, %r104;
	ld.shared.u32 	%r108, [%r7+96];
	ld.shared.u32 	%r109, [%r10+3072];
	mad.lo.s32 	%r110, %r109, %r108, %r107;
	ld.shared.u32 	%r111, [%r7+100];
	ld.shared.u32 	%r112, [%r10+3200];
	mad.lo.s32 	%r113, %r112, %r111, %r110;
	ld.shared.u32 	%r114, [%r7+104];
	ld.shared.u32 	%r115, [%r10+3328];
	mad.lo.s32 	%r116, %r115, %r114, %r113;
	ld.shared.u32 	%r117, [%r7+108];
	ld.shared.u32 	%r118, [%r10+3456];
	mad.lo.s32 	%r119, %r118, %r117, %r116;
	ld.shared.u32 	%r120, [%r7+112];
	ld.shared.u32 	%r121, [%r10+3584];
	mad.lo.s32 	%r122, %r121, %r120, %r119;
	ld.shared.u32 	%r123, [%r7+116];
	ld.shared.u32 	%r124, [%r10+3712];
	mad.lo.s32 	%r125, %r124, %r123, %r122;
	ld.shared.u32 	%r126, [%r7+120];
	ld.shared.u32 	%r127, [%r10+3840];
	mad.lo.s32 	%r128, %r127, %r126, %r125;
	ld.shared.u32 	%r129, [%r7+124];
	ld.shared.u32 	%r130, [%r10+3968];
	mad.lo.s32 	%r138, %r130, %r129, %r128;
	bar.sync 	0;
	add.s32 	%r136, %r136, 32;
	add.s32 	%r135, %r135, %r4;
	add.s32 	%r134, %r134, 32;
	setp.lt.s32 	%p2, %r136, %r13;
	@%p2 bra 	$L__BB0_2;
$L__BB0_3:
	cvta.to.global.u64 	%rd10, %rd3;
	add.s32 	%r131, %r6, %r2;
	mad.lo.s32 	%r132, %r23, %r3, %r131;
	add.s32 	%r133, %r132, %r5;
	mul.wide.s32 	%rd11, %r133, 4;
	add.s64 	%rd12, %rd10, %rd11;
	st.global.u32 	[%rd12], %r138;
	ret;

}


// ===== COMPILED SASS (sm_100) =====

	.target	sm_100

	.elftype	@"ET_EXEC"


//--------------------- .note.nv.tkinfo           --------------------------
	.section	.note.nv.tkinfo,"",@"SHT_NOTE"
	.sectionflags	@"SHF_NOTE_NV_TKINFO"
	.tkinfo
        /*0018*/ 	.word	0x00000002
        /*0030*/ 	.string	""
        /*0030*/ 	.string	"ptxas"
        /*0030*/ 	.string	"Cuda compilation tools, release 13.0, V13.0.88"
        /*0030*/ 	.string	"Build cuda_13.0.r13.0/compiler.36424714_0"
        /*0030*/ 	.string	"-arch sm_100 -m 64 "



//--------------------- .note.nv.cuinfo           --------------------------
	.section	.note.nv.cuinfo,"",@"SHT_NOTE"
	.sectionflags	@"SHF_NOTE_NV_CUINFO"
        /*0018*/ 	.short	0x0002
        /*001a*/ 	.short	0x0064
        /*001c*/ 	.short	0x0082
	.zero		2


//--------------------- .nv.info                  --------------------------
	.section	.nv.info,"",@"SHT_CUDA_INFO"
	.align	4


	//----- nvinfo : EIATTR_REGCOUNT
	.align		4
        /*0000*/ 	.byte	0x04, 0x2f
        /*0002*/ 	.short	(.L_1 - .L_0)
	.align		4
.L_0:
        /*0004*/ 	.word	index@(_Z15mulMatrixDevicePiS_S_i)
        /*0008*/ 	.word	0x0000001f


	//----- nvinfo : EIATTR_FRAME_SIZE
	.align		4
.L_1:
        /*000c*/ 	.byte	0x04, 0x11
        /*000e*/ 	.short	(.L_3 - .L_2)
	.align		4
.L_2:
        /*0010*/ 	.word	index@(_Z15mulMatrixDevicePiS_S_i)
        /*0014*/ 	.word	0x00000000


	//----- nvinfo : EIATTR_MIN_STACK_SIZE
	.align		4
.L_3:
        /*0018*/ 	.byte	0x04, 0x12
        /*001a*/ 	.short	(.L_5 - .L_4)
	.align		4
.L_4:
        /*001c*/ 	.word	index@(_Z15mulMatrixDevicePiS_S_i)
        /*0020*/ 	.word	0x00000000
.L_5:


//--------------------- .nv.compat                --------------------------
	.section	.nv.compat,"",@"SHT_CUDA_COMPAT_INFO"
	.align	4
        /*0000*/ 	.byte	0x02, 0x09, 0x00, 0x00, 0x02, 0x02, 0x01, 0x00, 0x02, 0x05, 0x05, 0x00, 0x03, 0x07, 0x01, 0x01
        /*0010*/ 	.byte	0x02, 0x03, 0x00, 0x00, 0x02, 0x06, 0x01, 0x00, 0x04, 0x0b, 0x08, 0x00, 0x09, 0x00, 0x00, 0x00
        /*0020*/ 	.byte	0x00, 0x00, 0x00, 0x00


//--------------------- .nv.info._Z15mulMatrixDevicePiS_S_i --------------------------
	.section	.nv.info._Z15mulMatrixDevicePiS_S_i,"",@"SHT_CUDA_INFO"
	.sectionflags	@""
	.align	4


	//----- nvinfo : EIATTR_CUDA_API_VERSION
	.align		4
        /*0000*/ 	.byte	0x04, 0x37
        /*0002*/ 	.short	(.L_7 - .L_6)
.L_6:
        /*0004*/ 	.word	0x00000082


	//----- nvinfo : EIATTR_KPARAM_INFO
	.align		4
.L_7:
        /*0008*/ 	.byte	0x04, 0x17
        /*000a*/ 	.short	(.L_9 - .L_8)
.L_8:
        /*000c*/ 	.word	0x00000000
        /*0010*/ 	.short	0x0003
        /*0012*/ 	.short	0x0018
        /*0014*/ 	.byte	0x00, 0xf0, 0x11, 0x00


	//----- nvinfo : EIATTR_KPARAM_INFO
	.align		4
.L_9:
        /*0018*/ 	.byte	0x04, 0x17
        /*001a*/ 	.short	(.L_11 - .L_10)
.L_10:
        /*001c*/ 	.word	0x00000000
        /*0020*/ 	.short	0x0002
        /*0022*/ 	.short	0x0010
        /*0024*/ 	.byte	0x00, 0xf5, 0x21, 0x00


	//----- nvinfo : EIATTR_KPARAM_INFO
	.align		4
.L_11:
        /*0028*/ 	.byte	0x04, 0x17
        /*002a*/ 	.short	(.L_13 - .L_12)
.L_12:
        /*002c*/ 	.word	0x00000000
        /*0030*/ 	.short	0x0001
        /*0032*/ 	.short	0x0008
        /*0034*/ 	.byte	0x00, 0xf5, 0x21, 0x00


	//----- nvinfo : EIATTR_KPARAM_INFO
	.align		4
.L_13:
        /*0038*/ 	.byte	0x04, 0x17
        /*003a*/ 	.short	(.L_15 - .L_14)
.L_14:
        /*003c*/ 	.word	0x00000000
        /*0040*/ 	.short	0x0000
        /*0042*/ 	.short	0x0000
        /*0044*/ 	.byte	0x00, 0xf5, 0x21, 0x00


	//----- nvinfo : EIATTR_SPARSE_MMA_MASK
	.align		4
.L_15:
        /*0048*/ 	.byte	0x03, 0x50
        /*004a*/ 	.short	0x0000


	//----- nvinfo : EIATTR_MAXREG_COUNT
	.align		4
        /*004c*/ 	.byte	0x03, 0x1b
        /*004e*/ 	.short	0x00ff


	//----- nvinfo : EIATTR_NUM_BARRIERS
	.align		4
        /*0050*/ 	.byte	0x02, 0x4c
        /*0052*/ 	.byte	0x01
	.zero		1


	//----- nvinfo : EIATTR_MERCURY_ISA_VERSION
	.align		4
        /*0054*/ 	.byte	0x03, 0x5f
        /*0056*/ 	.short	0x0101


	//----- nvinfo : EIATTR_VRC_CTA_INIT_COUNT
	.align		4
        /*0058*/ 	.byte	0x02, 0x4a
	.zero		1
	.zero		1


	//----- nvinfo : EIATTR_EXIT_INSTR_OFFSETS
	.align		4
        /*005c*/ 	.byte	0x04, 0x1c
        /*005e*/ 	.short	(.L_17 - .L_16)


	//   ....[0]....
.L_16:
        /*0060*/ 	.word	0x00000790


	//----- nvinfo : EIATTR_CBANK_PARAM_SIZE
	.align		4
.L_17:
        /*0064*/ 	.byte	0x03, 0x19
        /*0066*/ 	.short	0x001c


	//----- nvinfo : EIATTR_PARAM_CBANK
	.align		4
        /*0068*/ 	.byte	0x04, 0x0a
        /*006a*/ 	.short	(.L_19 - .L_18)
	.align		4
.L_18:
        /*006c*/ 	.word	index@(.nv.constant0._Z15mulMatrixDevicePiS_S_i)
        /*0070*/ 	.short	0x0380
        /*0072*/ 	.short	0x001c


	//----- nvinfo : EIATTR_SW_WAR
	.align		4
.L_19:
        /*0074*/ 	.byte	0x04, 0x36
        /*0076*/ 	.short	(.L_21 - .L_20)
.L_20:
        /*0078*/ 	.word	0x00000008
.L_21:


//--------------------- .nv.callgraph             --------------------------
	.section	.nv.callgraph,"",@"SHT_CUDA_CALLGRAPH"
	.align	4
	.sectionentsize	8
	.align		4
        /*0000*/ 	.word	0x00000000
	.align		4
        /*0004*/ 	.word	0xffffffff
	.align		4
        /*0008*/ 	.word	0x00000000
	.align		4
        /*000c*/ 	.word	0xfffffffe
	.align		4
        /*0010*/ 	.word	0x00000000
	.align		4
        /*0014*/ 	.word	0xfffffffd
	.align		4
        /*0018*/ 	.word	0x00000000
	.align		4
        /*001c*/ 	.word	0xfffffffc


//--------------------- .text._Z15mulMatrixDevicePiS_S_i --------------------------
	.section	.text._Z15mulMatrixDevicePiS_S_i,"ax",@progbits
	.align	128
        .global         _Z15mulMatrixDevicePiS_S_i
        .type           _Z15mulMatrixDevicePiS_S_i,@function
        .size           _Z15mulMatrixDevicePiS_S_i,(.L_x_3 - _Z15mulMatrixDevicePiS_S_i)
        .other          _Z15mulMatrixDevicePiS_S_i,@"STO_CUDA_ENTRY STV_DEFAULT"
_Z15mulMatrixDevicePiS_S_i:
.text._Z15mulMatrixDevicePiS_S_i:
[----:B------:R-:W-:Y:S01]  /*0000*/  LDC R1, c[0x0][0x37c] ;  /* 0x0000df00ff017b82 */ /* 0x000fe20000000800 */
[----:B------:R-:W0:Y:S01]  /*0010*/  S2R R5, SR_CTAID.Y ;  /* 0x0000000000057919 */ /* 0x000e220000002600 */
[----:B------:R-:W1:Y:S01]  /*0020*/  LDCU UR10, c[0x0][0x398] ;  /* 0x00007300ff0a77ac */ /* 0x000e620008000800 */
[----:B------:R-:W-:Y:S01]  /*0030*/  HFMA2 R21, -RZ, RZ, 0, 0 ;  /* 0x00000000ff157431 */ /* 0x000fe200000001ff */
[----:B------:R-:W2:Y:S01]  /*0040*/  S2R R0, SR_CTAID.X ;  /* 0x0000000000007919 */ /* 0x000ea20000002500 */
[----:B------:R-:W3:Y:S01]  /*0050*/  LDCU.64 UR8, c[0x0][0x358] ;  /* 0x00006b00ff0877ac */ /* 0x000ee20008000a00 */
[----:B------:R-:W4:Y:S01]  /*0060*/  S2R R3, SR_TID.X ;  /* 0x0000000000037919 */ /* 0x000f220000002100 */
[----:B------:R-:W2:Y:S01]  /*0070*/  S2R R2, SR_TID.Y ;  /* 0x0000000000027919 */ /* 0x000ea20000002200 */
[----:B-1----:R-:W-:Y:S02]  /*0080*/  UISETP.GE.AND UP0, UPT, UR10, 0x1, UPT ;  /* 0x000000010a00788c */ /* 0x002fe4000bf06270 */
[----:B------:R-:W-:-:S06]  /*0090*/  USHF.L.U32 UR7, UR10, 0x5, URZ ;  /* 0x000000050a077899 */ /* 0x000fcc00080006ff */
[----:B0-----:R-:W-:Y:S01]  /*00a0*/  IMAD R19, R5, UR7, RZ ;  /* 0x0000000705137c24 */ /* 0x001fe2000f8e02ff */
[----:B---3--:R-:W-:Y:S06]  /*00b0*/  BRA.U !UP0, `(.L_x_0) ;  /* 0x00000005089c7547 */ /* 0x008fec000b800000 */
[----:B------:R-:W0:Y:S01]  /*00c0*/  S2UR UR6, SR_CgaCtaId ;  /* 0x00000000000679c3 */ /* 0x000e220000008800 */
[----:B------:R-:W-:Y:S01]  /*00d0*/  UMOV UR4, 0x400 ;  /* 0x0000040000047882 */ /* 0x000fe20000000000 */
[----:B--2---:R-:W-:Y:S01]  /*00e0*/  LEA R6, R5, R2, 0x5 ;  /* 0x0000000205067211 */ /* 0x004fe200078e28ff */
[----:B------:R-:W-:Y:S01]  /*00f0*/  UIADD3 UR5, UPT, UPT, UR4, 0x1000, URZ ;  /* 0x0000100004057890 */ /* 0x000fe2000fffe0ff */
[--C-:B----4-:R-:W-:Y:S01]  /*0100*/  IMAD R9, R2, UR10, R3.reuse ;  /* 0x0000000a02097c24 */ /* 0x110fe2000f8e0203 */
[----:B------:R-:W-:Y:S02]  /*0110*/  IADD3 R7, PT, PT, R19, UR10, RZ ;  /* 0x0000000a13077c10 */ /* 0x000fe4000fffe0ff */
[----:B------:R-:W-:Y:S01]  /*0120*/  IMAD R5, R6, UR10, R3 ;  /* 0x0000000a06057c24 */ /* 0x000fe2000f8e0203 */
[----:B------:R-:W1:Y:S01]  /*0130*/  LDC.64 R24, c[0x0][0x390] ;  /* 0x0000e400ff187b82 */ /* 0x000e620000000a00 */
[----:B------:R-:W-:Y:S02]  /*0140*/  MOV R21, RZ ;  /* 0x000000ff00157202 */ /* 0x000fe40000000f00 */
[----:B------:R-:W-:-:S02]  /*0150*/  MOV R4, R19 ;  /* 0x0000001300047202 */ /* 0x000fc40000000f00 */
[----:B------:R-:W-:-:S03]  /*0160*/  LEA R6, R0, R9, 0x5 ;  /* 0x0000000900067211 */ /* 0x000fc600078e28ff */
[----:B------:R-:W2:Y:S01]  /*0170*/  LDC.64 R22, c[0x0][0x388] ;  /* 0x0000e200ff167b82 */ /* 0x000ea20000000a00 */
[----:B0-----:R-:W-:Y:S02]  /*0180*/  ULEA UR4, UR6, UR4, 0x18 ;  /* 0x0000000406047291 */ /* 0x001fe4000f8ec0ff */
[----:B------:R-:W-:-:S04]  /*0190*/  ULEA UR5, UR6, UR5, 0x18 ;  /* 0x0000000506057291 */ /* 0x000fc8000f8ec0ff */
[C---:B------:R-:W-:Y:S02]  /*01a0*/  LEA R20, R2.reuse, UR4, 0x7 ;  /* 0x0000000402147c11 */ /* 0x040fe4000f8e38ff */
[C---:B------:R-:W-:Y:S02]  /*01b0*/  LEA R17, R3.reuse, UR5, 0x2 ;  /* 0x0000000503117c11 */ /* 0x040fe4000f8e10ff */
[----:B------:R-:W-:Y:S02]  /*01c0*/  LEA R18, R3, R20, 0x2 ;  /* 0x0000001403127211 */ /* 0x000fe400078e10ff */
[----:B------:R-:W-:-:S07]  /*01d0*/  LEA R16, R2, R17, 0x7 ;  /* 0x0000001102107211 */ /* 0x000fce00078e38ff */
.L_x_1:
[----:B--2---:R-:W-:-:S04]  /*01e0*/  IMAD.WIDE R8, R5, 0x4, R22 ;  /* 0x0000000405087825 */ /* 0x004fc800078e0216 */
[----:B-1----:R-:W-:Y:S02]  /*01f0*/  IMAD.WIDE R10, R6, 0x4, R24 ;  /* 0x00000004060a7825 */ /* 0x002fe400078e0218 */
[----:B------:R-:W2:Y:S04]  /*0200*/  LDG.E R9, desc[UR8][R8.64] ;  /* 0x0000000808097981 */ /* 0x000ea8000c1e1900 */
[----:B------:R-:W3:Y:S01]  /*0210*/  LDG.E R11, desc[UR8][R10.64] ;  /* 0x000000080a0b7981 */ /* 0x000ee2000c1e1900 */
[----:B------:R-:W-:Y:S02]  /*0220*/  IADD3 R4, PT, PT, R4, 0x20, RZ ;  /* 0x0000002004047810 */ /* 0x000fe40007ffe0ff */
[----:B------:R-:W-:Y:S02]  /*0230*/  IADD3 R6, PT, PT, R6, UR7, RZ ;  /* 0x0000000706067c10 */ /* 0x000fe4000fffe0ff */
[----:B------:R-:W-:-:S02]  /*0240*/  ISETP.GE.AND P0, PT, R4, R7, PT ;  /* 0x000000070400720c */ /* 0x000fc40003f06270 */
[----:B------:R-:W-:Y:S01]  /*0250*/  IADD3 R5, PT, PT, R5, 0x20, RZ ;  /* 0x0000002005057810 */ /* 0x000fe20007ffe0ff */
[----:B--2---:R-:W-:Y:S04]  /*0260*/  STS [R18], R9 ;  /* 0x0000000912007388 */ /* 0x004fe80000000800 */
[----:B---3--:R-:W-:Y:S01]  /*0270*/  STS [R16], R11 ;  /* 0x0000000b10007388 */ /* 0x008fe20000000800 */
[----:B------:R-:W-:Y:S06]  /*0280*/  BAR.SYNC.DEFER_BLOCKING 0x0 ;  /* 0x0000000000007b1d */ /* 0x000fec0000010000 */
[----:B------:R-:W-:Y:S04]  /*0290*/  LDS R26, [R17] ;  /* 0x00000000111a7984 */ /* 0x000fe80000000800 */
[----:B------:R-:W0:Y:S04]  /*02a0*/  LDS.128 R12, [R20] ;  /* 0x00000000140c7984 */ /* 0x000e280000000c00 */
[----:B------:R-:W1:Y:S04]  /*02b0*/  LDS R27, [R17+0x80] ;  /* 0x00008000111b7984 */ /* 0x000e680000000800 */
[----:B------:R-:W2:Y:S04]  /*02c0*/  LDS R28, [R17+0x100] ;  /* 0x00010000111c7984 */ /* 0x000ea80000000800 */
[----:B------:R-:W-:Y:S01]  /*02d0*/  LDS.128 R8, [R20+0x10] ;  /* 0x0000100014087984 */ /* 0x000fe20000000c00 */
[----:B0-----:R-:W-:-:S03]  /*02e0*/  IMAD R12, R12, R26, R21 ;  /* 0x0000001a0c0c7224 */ /* 0x001fc600078e0215 */
[----:B------:R-:W-:Y:S01]  /*02f0*/  LDS R26, [R17+0x280] ;  /* 0x00028000111a7984 */ /* 0x000fe20000000800 */
[----:B-1----:R-:W-:-:S03]  /*0300*/  IMAD R27, R27, R13, R12 ;  /* 0x0000000d1b1b7224 */ /* 0x002fc600078e020c */
[----:B------:R-:W0:Y:S01]  /*0310*/  LDS R12, [R17+0x180] ;  /* 0x00018000110c7984 */ /* 0x000e220000000800 */
[----:B--2---:R-:W-:-:S03]  /*0320*/  IMAD R14, R28, R14, R27 ;  /* 0x0000000e1c0e7224 */ /* 0x004fc600078e021b */
[----:B------:R-:W1:Y:S04]  /*0330*/  LDS R13, [R17+0x200] ;  /* 0x00020000110d7984 */ /* 0x000e680000000800 */
[----:B------:R-:W2:Y:S04]  /*0340*/  LDS R21, [R17+0x300] ;  /* 0x0003000011157984 */ /* 0x000ea80000000800 */
[----:B------:R-:W-:Y:S01]  /*0350*/  LDS R27, [R17+0x880] ;  /* 0x00088000111b7984 */ /* 0x000fe20000000800 */
[----:B0-----:R-:W-:-:S04]  /*0360*/  IMAD R12, R12, R15, R14 ;  /* 0x0000000f0c0c7224 */ /* 0x001fc800078e020e */
[----:B-1----:R-:W-:Y:S02]  /*0370*/  IMAD R8, R8, R13, R12 ;  /* 0x0000000d08087224 */ /* 0x002fe400078e020c */
[----:B------:R-:W-:Y:S02]  /*0380*/  LDS.128 R12, [R20+0x20] ;  /* 0x00002000140c7984 */ /* 0x000fe40000000c00 */
[----:B------:R-:W-:Y:S02]  /*0390*/  IMAD R8, R26, R9, R8 ;  /* 0x000000091a087224 */ /* 0x000fe400078e0208 */
[----:B------:R-:W0:Y:S02]  /*03a0*/  LDS R26, [R17+0x380] ;  /* 0x00038000111a7984 */ /* 0x000e240000000800 */
[----:B--2---:R-:W-:Y:S02]  /*03b0*/  IMAD R8, R21, R10, R8 ;  /* 0x0000000a15087224 */ /* 0x004fe400078e0208 */
[----:B------:R-:W1:Y:S04]  /*03c0*/  LDS R9, [R17+0x400] ;  /* 0x0004000011097984 */ /* 0x000e680000000800 */
[----:B------:R-:W2:Y:S04]  /*03d0*/  LDS R10, [R17+0x480] ;  /* 0x00048000110a7984 */ /* 0x000ea80000000800 */
[----:B------:R-:W3:Y:S01]  /*03e0*/  LDS R21, [R17+0x500] ;  /* 0x0005000011157984 */ /* 0x000ee20000000800 */
[----:B0-----:R-:W-:-:S04]  /*03f0*/  IMAD R8, R26, R11, R8 ;  /* 0x0000000b1a087224 */ /* 0x001fc800078e0208 */
[----:B-1----:R-:W-:Y:S02]  /*0400*/  IMAD R8, R12, R9, R8 ;  /* 0x000000090c087224 */ /* 0x002fe400078e0208 */
[----:B------:R-:W0:Y:S02]  /*0410*/  LDS R12, [R17+0x580] ;  /* 0x00058000110c7984 */ /* 0x000e240000000800 */
[----:B--2---:R-:W-:Y:S02]  /*0420*/  IMAD R26, R10, R13, R8 ;  /* 0x0000000d0a1a7224 */ /* 0x004fe400078e0208 */
[----:B------:R-:W-:Y:S02]  /*0430*/  LDS R13, [R17+0x600] ;  /* 0x00060000110d7984 */ /* 0x000fe40000000800 */
[----:B---3--:R-:W-:Y:S02]  /*0440*/  IMAD R14, R21, R14, R26 ;  /* 0x0000000e150e7224 */ /* 0x008fe400078e021a */
[----:B------:R-:W1:Y:S04]  /*0450*/  LDS.128 R8, [R20+0x30] ;  /* 0x0000300014087984 */ /* 0x000e680000000c00 */
        /* <DEDUP_REMOVED lines=13> */
[----:B------:R-:W-:Y:S02]  /*0530*/  LDS R12, [R17+0xa80] ;  /* 0x000a8000110c7984 */ /* 0x000fe40000000800 */
[----:B------:R-:W-:Y:S02]  /*0540*/  IMAD R8, R27, R13, R8 ;  /* 0x0000000d1b087224 */ /* 0x000fe400078e0208 */
[----:B------:R-:W-:Y:S02]  /*0550*/  LDS R13, [R17+0xa00] ;  /* 0x000a0000110d7984 */ /* 0x000fe40000000800 */
[----:B--2---:R-:W-:Y:S02]  /*0560*/  IMAD R14, R21, R14, R8 ;  /* 0x0000000e150e7224 */ /* 0x004fe400078e0208 */
[----:B------:R-:W0:Y:S02]  /*0570*/  LDS.128 R8, [R20+0x50] ;  /* 0x0000500014087984 */ /* 0x000e240000000c00 */
[----:B---3--:R-:W-:-:S02]  /*0580*/  IMAD R14, R26, R15, R14 ;  /* 0x0000000f1a0e7224 */ /* 0x008fc400078e020e */
[----:B------:R-:W1:Y:S04]  /*0590*/  LDS R21, [R17+0xb00] ;  /* 0x000b000011157984 */ /* 0x000e680000000800 */
[----:B------:R-:W2:Y:S01]  /*05a0*/  LDS R26, [R17+0xb80] ;  /* 0x000b8000111a7984 */ /* 0x000ea20000000800 */
[----:B0-----:R-:W-:-:S04]  /*05b0*/  IMAD R8, R8, R13, R14 ;  /* 0x0000000d08087224 */ /* 0x001fc800078e020e */
[----:B------:R-:W-:Y:S02]  /*05c0*/  IMAD R8, R12, R9, R8 ;  /* 0x000000090c087224 */ /* 0x000fe400078e0208 */
[----:B------:R-:W-:Y:S02]  /*05d0*/  LDS R9, [R17+0xc00] ;  /* 0x000c000011097984 */ /* 0x000fe40000000800 */
[----:B-1----:R-:W-:Y:S02]  /*05e0*/  IMAD R8, R21, R10, R8 ;  /* 0x0000000a15087224 */ /* 0x002fe400078e0208 */
[----:B------:R-:W0:Y:S02]  /*05f0*/  LDS.128 R12, [R20+0x60] ;  /* 0x00006000140c7984 */ /* 0x000e240000000c00 */
[----:B--2---:R-:W-:Y:S02]  /*0600*/  IMAD R8, R26, R11, R8 ;  /* 0x0000000b1a087224 */ /* 0x004fe400078e0208 */
[----:B------:R-:W1:Y:S04]  /*0610*/  LDS R10, [R17+0xc80] ;  /* 0x000c8000110a7984 */ /* 0x000e680000000800 */
[----:B------:R-:W2:Y:S04]  /*0620*/  LDS R21, [R17+0xd00] ;  /* 0x000d000011157984 */ /* 0x000ea80000000800 */
[----:B------:R-:W3:Y:S01]  /*0630*/  LDS R26, [R17+0xd80] ;  /* 0x000d8000111a7984 */ /* 0x000ee20000000800 */
[----:B0-----:R-:W-:-:S03]  /*0640*/  IMAD R8, R12, R9, R8 ;  /* 0x000000090c087224 */ /* 0x001fc600078e0208 */
[----:B------:R-:W-:Y:S01]  /*0650*/  LDS R12, [R17+0xe80] ;  /* 0x000e8000110c7984 */ /* 0x000fe20000000800 */
[----:B-1----:R-:W-:-:S03]  /*0660*/  IMAD R8, R10, R13, R8 ;  /* 0x0000000d0a087224 */ /* 0x002fc600078e0208 */
[----:B------:R-:W-:Y:S01]  /*0670*/  LDS R13, [R17+0xe00] ;  /* 0x000e0000110d7984 */ /* 0x000fe20000000800 */
[----:B--2---:R-:W-:-:S03]  /*0680*/  IMAD R14, R21, R14, R8 ;  /* 0x0000000e150e7224 */ /* 0x004fc600078e0208 */
[----:B------:R-:W0:Y:S01]  /*0690*/  LDS.128 R8, [R20+0x70] ;  /* 0x0000700014087984 */ /* 0x000e220000000c00 */
[----:B---3--:R-:W-:-:S03]  /*06a0*/  IMAD R14, R26, R15, R14 ;  /* 0x0000000f1a0e7224 */ /* 0x008fc600078e020e */
[----:B------:R-:W1:Y:S04]  /*06b0*/  LDS R15, [R17+0xf00] ;  /* 0x000f0000110f7984 */ /* 0x000e680000000800 */
[----:B------:R-:W2:Y:S01]  /*06c0*/  LDS R21, [R17+0xf80] ;  /* 0x000f800011157984 */ /* 0x000ea20000000800 */
[----:B0-----:R-:W-:-:S04]  /*06d0*/  IMAD R8, R8, R13, R14 ;  /* 0x0000000d08087224 */ /* 0x001fc800078e020e */
[----:B------:R-:W-:-:S04]  /*06e0*/  IMAD R9, R12, R9, R8 ;  /* 0x000000090c097224 */ /* 0x000fc800078e0208 */
[----:B-1----:R-:W-:-:S04]  /*06f0*/  IMAD R10, R15, R10, R9 ;  /* 0x0000000a0f0a7224 */ /* 0x002fc800078e0209 */
[----:B--2---:R-:W-:Y:S01]  /*0700*/  IMAD R21, R21, R11, R10 ;  /* 0x0000000b15157224 */ /* 0x004fe200078e020a */
[----:B------:R-:W-:Y:S06]  /*0710*/  BAR.SYNC.DEFER_BLOCKING 0x0 ;  /* 0x0000000000007b1d */ /* 0x000fec0000010000 */
[----:B------:R-:W-:Y:S05]  /*0720*/  @!P0 BRA `(.L_x_1) ;  /* 0xfffffff800ac8947 */ /* 0x000fea000383ffff */
.L_x_0:
[----:B------:R-:W0:Y:S01]  /*0730*/  LDC.64 R4, c[0x0][0x380] ;  /* 0x0000e000ff047b82 */ /* 0x000e220000000a00 */
[----:B--2-4-:R-:W-:-:S05]  /*0740*/  LEA R3, R0, R3, 0x5 ;  /* 0x0000000300037211 */ /* 0x014fca00078e28ff */
[----:B------:R-:W-:-:S05]  /*0750*/  IMAD R2, R2, UR10, R3 ;  /* 0x0000000a02027c24 */ /* 0x000fca000f8e0203 */
[----:B------:R-:W-:-:S05]  /*0760*/  IADD3 R3, PT, PT, R19, R2, RZ ;  /* 0x0000000213037210 */ /* 0x000fca0007ffe0ff */
[----:B0-----:R-:W-:-:S05]  /*0770*/  IMAD.WIDE R2, R3, 0x4, R4 ;  /* 0x0000000403027825 */ /* 0x001fca00078e0204 */
[----:B------:R-:W-:Y:S01]  /*0780*/  STG.E desc[UR8][R2.64], R21 ;  /* 0x0000001502007986 */ /* 0x000fe2000c101908 */
[----:B------:R-:W-:Y:S05]  /*0790*/  EXIT ;  /* 0x000000000000794d */ /* 0x000fea0003800000 */
.L_x_2:
[----:B------:R-:W-:-:S00]  /*07a0*/  BRA `(.L_x_2) ;  /* 0xfffffffc00fc7947 */ /* 0x000fc0000383ffff */
[----:B------:R-:W-:-:S00]  /*07b0*/  NOP ;  /* 0x0000000000007918 */ /* 0x000fc00000000000 */
        /* <DEDUP_REMOVED lines=12> */
.L_x_3:


//--------------------- .nv.shared._Z15mulMatrixDevicePiS_S_i --------------------------
	.section	.nv.shared._Z15mulMatrixDevicePiS_S_i,"aw",@nobits
	.sectionflags	@""
	.align	4
.nv.shared._Z15mulMatrixDevicePiS_S_i:
	.zero		9216


//--------------------- .nv.shared.reserved.0     --------------------------
	.section	.nv.shared.reserved.0,"aw",@nobits
	.weak		__nv_reservedSMEM_offset_0_alias
	.size		__nv_reservedSMEM_offset_0_alias, 0, 64
	.other		__nv_reservedSMEM_offset_0_alias,@"STO_CUDA_RESERVED_SHARED STV_DEFAULT"
__nv_reservedSMEM_offset_0_alias:
	.zero		0
	.zero		64


//--------------------- .nv.constant0._Z15mulMatrixDevicePiS_S_i --------------------------
	.section	.nv.constant0._Z15mulMatrixDevicePiS_S_i,"a",@progbits
	.sectionflags	@""
	.align	4
.nv.constant0._Z15mulMatrixDevicePiS_S_i:
	.zero		924


//--------------------- SYMBOLS --------------------------

	.type		.nv.reservedSmem.offset0,@object
	.size		.nv.reservedSmem.offset0,0x4
	.type		.nv.reservedSmem.cap,@object
	.size		.nv.reservedSmem.cap,0x4
